	.headerflags	@"EF_CUDA_TEXMODE_UNIFIED EF_CUDA_64BIT_ADDRESS EF_CUDA_ACCELERATORS EF_CUDA_SM90 EF_CUDA_VIRTUAL_SM(EF_CUDA_SM90)"
	.elftype	@"ET_EXEC"


//--------------------- .nv.info                  --------------------------
	.section	.nv.info,"",@"SHT_CUDA_INFO"
	.align	4


	//----- nvinfo : EIATTR_REGCOUNT
	.align		4
        /*0000*/ 	.byte	0x04, 0x2f
        /*0002*/ 	.short	(.L_3 - .L_2)
	.align		4
.L_2:
        /*0004*/ 	.word	index@(triton_per_fused__weight_norm_interface_0)
        /*0008*/ 	.word	0x00000013


	//----- nvinfo : EIATTR_MIN_STACK_SIZE
	.align		4
.L_3:
        /*000c*/ 	.byte	0x04, 0x12
        /*000e*/ 	.short	(.L_5 - .L_4)
	.align		4
.L_4:
        /*0010*/ 	.word	index@(triton_per_fused__weight_norm_interface_0)
        /*0014*/ 	.word	0x00000000


	//----- nvinfo : EIATTR_FRAME_SIZE
	.align		4
.L_5:
        /*0018*/ 	.byte	0x04, 0x11
        /*001a*/ 	.short	(.L_7 - .L_6)
	.align		4
.L_6:
        /*001c*/ 	.word	index@(triton_per_fused__weight_norm_interface_0)
        /*0020*/ 	.word	0x00000000


	//----- nvinfo : EIATTR_MIN_STACK_SIZE
	.align		4
.L_7:
        /*0024*/ 	.byte	0x04, 0x12
        /*0026*/ 	.short	(.L_9 - .L_8)
	.align		4
.L_8:
        /*0028*/ 	.word	index@(triton_per_fused__weight_norm_interface_0)
        /*002c*/ 	.word	0x00000000
.L_9:


//--------------------- .nv.info.triton_per_fused__weight_norm_interface_0 --------------------------
	.section	.nv.info.triton_per_fused__weight_norm_interface_0,"",@"SHT_CUDA_INFO"
	.sectionflags	@""
	.align	4


	//----- nvinfo : EIATTR_CUDA_API_VERSION
	.align		4
        /*0000*/ 	.byte	0x04, 0x37
        /*0002*/ 	.short	(.L_11 - .L_10)
.L_10:
        /*0004*/ 	.word	0x0000007c


	//----- nvinfo : EIATTR_KPARAM_INFO
	.align		4
.L_11:
        /*0008*/ 	.byte	0x04, 0x17
        /*000a*/ 	.short	(.L_13 - .L_12)
.L_12:
        /*000c*/ 	.word	0x00000000
        /*0010*/ 	.short	0x0005
        /*0012*/ 	.short	0x0024
        /*0014*/ 	.byte	0x00, 0xf0, 0x11, 0x00


	//----- nvinfo : EIATTR_KPARAM_INFO
	.align		4
.L_13:
        /*0018*/ 	.byte	0x04, 0x17
        /*001a*/ 	.short	(.L_15 - .L_14)
.L_14:
        /*001c*/ 	.word	0x00000000
        /*0020*/ 	.short	0x0004
        /*0022*/ 	.short	0x0020
        /*0024*/ 	.byte	0x00, 0xf0, 0x11, 0x00


	//----- nvinfo : EIATTR_KPARAM_INFO
	.align		4
.L_15:
        /*0028*/ 	.byte	0x04, 0x17
        /*002a*/ 	.short	(.L_17 - .L_16)
.L_16:
        /*002c*/ 	.word	0x00000000
        /*0030*/ 	.short	0x0003
        /*0032*/ 	.short	0x0018
        /*0034*/ 	.byte	0x00, 0xf4, 0x21, 0x00


	//----- nvinfo : EIATTR_KPARAM_INFO
	.align		4
.L_17:
        /*0038*/ 	.byte	0x04, 0x17
        /*003a*/ 	.short	(.L_19 - .L_18)
.L_18:
        /*003c*/ 	.word	0x00000000
        /*0040*/ 	.short	0x0002
        /*0042*/ 	.short	0x0010
        /*0044*/ 	.byte	0x00, 0xf4, 0x21, 0x00


	//----- nvinfo : EIATTR_KPARAM_INFO
	.align		4
.L_19:
        /*0048*/ 	.byte	0x04, 0x17
        /*004a*/ 	.short	(.L_21 - .L_20)
.L_20:
        /*004c*/ 	.word	0x00000000
        /*0050*/ 	.short	0x0001
        /*0052*/ 	.short	0x0008
        /*0054*/ 	.byte	0x00, 0xf4, 0x21, 0x00


	//----- nvinfo : EIATTR_KPARAM_INFO
	.align		4
.L_21:
        /*0058*/ 	.byte	0x04, 0x17
        /*005a*/ 	.short	(.L_23 - .L_22)
.L_22:
        /*005c*/ 	.word	0x00000000
        /*0060*/ 	.short	0x0000
        /*0062*/ 	.short	0x0000
        /*0064*/ 	.byte	0x00, 0xf4, 0x21, 0x00


	//----- nvinfo : EIATTR_SPARSE_MMA_MASK
	.align		4
.L_23:
        /*0068*/ 	.byte	0x03, 0x50
        /*006a*/ 	.short	0x0000


	//----- nvinfo : EIATTR_MAXREG_COUNT
	.align		4
        /*006c*/ 	.byte	0x03, 0x1b
        /*006e*/ 	.short	0x00ff


	//----- nvinfo : EIATTR_COOP_GROUP_MASK_REGIDS
	.align		4
        /*0070*/ 	.byte	0x04, 0x29
        /*0072*/ 	.short	(.L_25 - .L_24)


	//   ....[0]....
.L_24:
        /*0074*/ 	.word	0xffffffff


	//   ....[1]....
        /*0078*/ 	.word	0xffffffff


	//   ....[2]....
        /*007c*/ 	.word	0xffffffff


	//   ....[3]....
        /*0080*/ 	.word	0xffffffff


	//   ....[4]....
        /*0084*/ 	.word	0xffffffff


	//   ....[5]....
        /*0088*/ 	.word	0xffffffff


	//   ....[6]....
        /*008c*/ 	.word	0xffffffff


	//   ....[7]....
        /*0090*/ 	.word	0xffffffff


	//----- nvinfo : EIATTR_COOP_GROUP_INSTR_OFFSETS
	.align		4
.L_25:
        /*0094*/ 	.byte	0x04, 0x28
        /*0096*/ 	.short	(.L_27 - .L_26)


	//   ....[0]....
.L_26:
        /*0098*/ 	.word	0x000001a0


	//   ....[1]....
        /*009c*/ 	.word	0x000001b0


	//   ....[2]....
        /*00a0*/ 	.word	0x000001e0


	//   ....[3]....
        /*00a4*/ 	.word	0x000001f0


	//   ....[4]....
        /*00a8*/ 	.word	0x00000220


	//   ....[5]....
        /*00ac*/ 	.word	0x00000230


	//   ....[6]....
        /*00b0*/ 	.word	0x00000260


	//   ....[7]....
        /*00b4*/ 	.word	0x00000270


	//----- nvinfo : EIATTR_EXIT_INSTR_OFFSETS
	.align		4
.L_27:
        /*00b8*/ 	.byte	0x04, 0x1c
        /*00ba*/ 	.short	(.L_29 - .L_28)


	//   ....[0]....
.L_28:
        /*00bc*/ 	.word	0x000003c0


	//   ....[1]....
        /*00c0*/ 	.word	0x000003e0


	//----- nvinfo : EIATTR_REQNTID
	.align		4
.L_29:
        /*00c4*/ 	.byte	0x04, 0x10
        /*00c6*/ 	.short	(.L_31 - .L_30)
.L_30:
        /*00c8*/ 	.word	0x00000040
        /*00cc*/ 	.word	0x00000001
        /*00d0*/ 	.word	0x00000001


	//----- nvinfo : EIATTR_CBANK_PARAM_SIZE
	.align		4
.L_31:
        /*00d4*/ 	.byte	0x03, 0x19
        /*00d6*/ 	.short	0x0028


	//----- nvinfo : EIATTR_PARAM_CBANK
	.align		4
        /*00d8*/ 	.byte	0x04, 0x0a
        /*00da*/ 	.short	(.L_33 - .L_32)
	.align		4
.L_32:
        /*00dc*/ 	.word	index@(.nv.constant0.triton_per_fused__weight_norm_interface_0)
        /*00e0*/ 	.short	0x0210
        /*00e2*/ 	.short	0x0028


	//----- nvinfo : EIATTR_SW_WAR
	.align		4
.L_33:
        /*00e4*/ 	.byte	0x04, 0x36
        /*00e6*/ 	.short	(.L_35 - .L_34)
.L_34:
        /*00e8*/ 	.word	0x00000008
.L_35:


//--------------------- .nv.callgraph             --------------------------
	.section	.nv.callgraph,"",@"SHT_CUDA_CALLGRAPH"
	.align	4
	.sectionentsize	8
	.align		4
        /*0000*/ 	.word	0x00000000
	.align		4
        /*0004*/ 	.word	0xffffffff
	.align		4
        /*0008*/ 	.word	0x00000000
	.align		4
        /*000c*/ 	.word	0xfffffffe
	.align		4
        /*0010*/ 	.word	0x00000000
	.align		4
        /*0014*/ 	.word	0xfffffffd
	.align		4
        /*0018*/ 	.word	0x00000000
	.align		4
        /*001c*/ 	.word	0xfffffffc


//--------------------- .nv.constant4             --------------------------
	.section	.nv.constant4,"a",@progbits
	.align	8
	.align		8
.nv.constant4:
        /*0000*/ 	.dword	_$_str
	.align		8
        /*0008*/ 	.dword	_$_str_$_2


//--------------------- .text.triton_per_fused__weight_norm_interface_0 --------------------------
	.section	.text.triton_per_fused__weight_norm_interface_0,"ax",@progbits
	.sectionflags	@"SHF_BARRIERS=1"
	.align	128
        .global         triton_per_fused__weight_norm_interface_0
        .type           triton_per_fused__weight_norm_interface_0,@function
        .size           triton_per_fused__weight_norm_interface_0,(.L_x_1 - triton_per_fused__weight_norm_interface_0)
        .other          triton_per_fused__weight_norm_interface_0,@"STO_CUDA_ENTRY STV_DEFAULT"
triton_per_fused__weight_norm_interface_0:
.text.triton_per_fused__weight_norm_interface_0:
[----:B------:R-:W0:Y:S02]  /*0000*/  LDC R1, c[0x0][0x28] ;  /* 0x00000a00ff017b82 */ /* 0x000e240000000800 */
[----:B------:R-:W1:Y:S01]  /*0010*/  S2R R2, SR_CTAID.X ;  /* 0x0000000000027919 */ /* 0x000e620000002500 */
[----:B------:R-:W2:Y:S01]  /*0020*/  LDC.64 R6, c[0x0][0x218] ;  /* 0x00008600ff067b82 */ /* 0x000ea20000000a00 */
[----:B------:R-:W-:Y:S01]  /*0030*/  CS2R R4, SRZ ;  /* 0x0000000000047805 */ /* 0x000fe2000001ff00 */
[----:B------:R-:W-:Y:S01]  /*0040*/  ULDC.64 UR4, c[0x0][0x208] ;  /* 0x0000820000047ab9 */ /* 0x000fe20000000a00 */
[----:B------:R-:W3:Y:S05]  /*0050*/  S2R R12, SR_TID.X ;  /* 0x00000000000c7919 */ /* 0x000eea0000002100 */
[----:B------:R-:W4:Y:S01]  /*0060*/  LDC.64 R8, c[0x0][0x220] ;  /* 0x00008800ff087b82 */ /* 0x000f220000000a00 */
[----:B-1----:R-:W-:-:S02]  /*0070*/  ISETP.GE.AND P0, PT, R2, 0x10, PT ;  /* 0x000000100200780c */ /* 0x002fc40003f06270 */
[----:B---3--:R-:W-:-:S04]  /*0080*/  LOP3.LUT R3, R12, 0xf, RZ, 0xc0, !PT ;  /* 0x0000000f0c037812 */ /* 0x008fc800078ec0ff */
[----:B------:R-:W-:Y:S01]  /*0090*/  ISETP.NE.AND P1, PT, R3, 0xf, !P0 ;  /* 0x0000000f0300780c */ /* 0x000fe20004725270 */
[----:B------:R-:W-:-:S04]  /*00a0*/  IMAD R0, R2, 0xf, R3 ;  /* 0x0000000f02007824 */ /* 0x000fc800078e0203 */
[----:B--2---:R-:W-:-:S08]  /*00b0*/  IMAD.WIDE R6, R0, 0x4, R6 ;  /* 0x0000000400067825 */ /* 0x004fd000078e0206 */
[----:B------:R-:W2:Y:S04]  /*00c0*/  @P1 LDG.E R4, desc[UR4][R6.64] ;  /* 0x0000000406041981 */ /* 0x000ea8000c1e1900 */
[----:B------:R-:W3:Y:S01]  /*00d0*/  @P1 LDG.E R5, desc[UR4][R6.64] ;  /* 0x0000000406051981 */ /* 0x000ee2000c1e1900 */
[----:B------:R-:W-:Y:S01]  /*00e0*/  HFMA2.MMA R3, -RZ, RZ, 0, 0 ;  /* 0x00000000ff037435 */ /* 0x000fe200000001ff */
[----:B----4-:R-:W-:-:S09]  /*00f0*/  IMAD.WIDE R8, R2, 0x4, R8 ;  /* 0x0000000402087825 */ /* 0x010fd200078e0208 */
[----:B------:R1:W4:Y:S01]  /*0100*/  @!P0 LDG.E.EL R3, desc[UR4][R8.64] ;  /* 0x0000000408038981 */ /* 0x000322000c2e1900 */
[----:B------:R-:W-:Y:S01]  /*0110*/  BAR.SYNC.DEFER_BLOCKING 0x0 ;  /* 0x0000000000007b1d */ /* 0x000fe20000010000 */
[----:B------:R-:W-:-:S04]  /*0120*/  LOP3.LUT P0, RZ, R12, 0x3f, RZ, 0xc0, !PT ;  /* 0x0000003f0cff7812 */ /* 0x000fc8000780c0ff */
[----:B------:R-:W-:Y:S02]  /*0130*/  ISETP.LT.AND P0, PT, R2, 0x10, !P0 ;  /* 0x000000100200780c */ /* 0x000fe40004701270 */
[----:B--2---:R-:W-:Y:S02]  /*0140*/  SEL R4, R4, RZ, P1 ;  /* 0x000000ff04047207 */ /* 0x004fe40000800000 */
[----:B---3--:R-:W-:-:S03]  /*0150*/  SEL R5, R5, RZ, P1 ;  /* 0x000000ff05057207 */ /* 0x008fc60000800000 */
[----:B------:R-:W-:Y:S02]  /*0160*/  FMUL R10, R4, R4 ;  /* 0x00000004040a7220 */ /* 0x000fe40000400000 */
[----:B------:R-:W-:-:S03]  /*0170*/  FMUL R5, R5, R5 ;  /* 0x0000000505057220 */ /* 0x000fc60000400000 */
[----:B------:R-:W-:Y:S02]  /*0180*/  FSEL R10, R10, RZ, P1 ;  /* 0x000000ff0a0a7208 */ /* 0x000fe40000800000 */
[----:B------:R-:W-:-:S03]  /*0190*/  FSEL R5, R5, RZ, P1 ;  /* 0x000000ff05057208 */ /* 0x000fc60000800000 */
[----:B------:R-:W2:Y:S04]  /*01a0*/  SHFL.BFLY PT, R11, R10, 0x8, 0x1f ;  /* 0x0d001f000a0b7f89 */ /* 0x000ea800000e0000 */
[----:B------:R-:W3:Y:S01]  /*01b0*/  SHFL.BFLY PT, R14, R5, 0x8, 0x1f ;  /* 0x0d001f00050e7f89 */ /* 0x000ee200000e0000 */
[----:B--2---:R-:W-:Y:S01]  /*01c0*/  FADD R11, R10, R11 ;  /* 0x0000000b0a0b7221 */ /* 0x004fe20000000000 */
[----:B---3--:R-:W-:-:S04]  /*01d0*/  FADD R14, R5, R14 ;  /* 0x0000000e050e7221 */ /* 0x008fc80000000000 */
[----:B------:R-:W2:Y:S04]  /*01e0*/  SHFL.BFLY PT, R6, R11, 0x4, 0x1f ;  /* 0x0c801f000b067f89 */ /* 0x000ea800000e0000 */
[----:B-1----:R-:W1:Y:S01]  /*01f0*/  SHFL.BFLY PT, R9, R14, 0x4, 0x1f ;  /* 0x0c801f000e097f89 */ /* 0x002e6200000e0000 */
[----:B--2---:R-:W-:Y:S01]  /*0200*/  FADD R6, R11, R6 ;  /* 0x000000060b067221 */ /* 0x004fe20000000000 */
[----:B-1----:R-:W-:-:S04]  /*0210*/  FADD R13, R14, R9 ;  /* 0x000000090e0d7221 */ /* 0x002fc80000000000 */
[----:B------:R-:W1:Y:S04]  /*0220*/  SHFL.BFLY PT, R7, R6, 0x2, 0x1f ;  /* 0x0c401f0006077f89 */ /* 0x000e6800000e0000 */
[----:B------:R-:W2:Y:S01]  /*0230*/  SHFL.BFLY PT, R16, R13, 0x2, 0x1f ;  /* 0x0c401f000d107f89 */ /* 0x000ea200000e0000 */
[----:B-1----:R-:W-:Y:S01]  /*0240*/  FADD R7, R6, R7 ;  /* 0x0000000706077221 */ /* 0x002fe20000000000 */
[----:B--2---:R-:W-:-:S04]  /*0250*/  FADD R16, R13, R16 ;  /* 0x000000100d107221 */ /* 0x004fc80000000000 */
[----:B------:R-:W1:Y:S04]  /*0260*/  SHFL.BFLY PT, R8, R7, 0x1, 0x1f ;  /* 0x0c201f0007087f89 */ /* 0x000e6800000e0000 */
[----:B------:R-:W2:Y:S01]  /*0270*/  SHFL.BFLY PT, R5, R16, 0x1, 0x1f ;  /* 0x0c201f0010057f89 */ /* 0x000ea200000e0000 */
[----:B-1----:R-:W-:Y:S02]  /*0280*/  FADD R10, R7, R8 ;  /* 0x00000008070a7221 */ /* 0x002fe40000000000 */
[----:B------:R-:W1:Y:S02]  /*0290*/  LDC.64 R8, c[0x0][0x210] ;  /* 0x00008400ff087b82 */ /* 0x000e640000000a00 */
[----:B------:R-:W3:Y:S01]  /*02a0*/  MUFU.SQRT R11, R10 ;  /* 0x0000000a000b7308 */ /* 0x000ee20000002000 */
[----:B--2---:R-:W-:-:S05]  /*02b0*/  FADD R5, R16, R5 ;  /* 0x0000000510057221 */ /* 0x004fca0000000000 */
[----:B------:R-:W2:Y:S02]  /*02c0*/  LDC.64 R6, c[0x0][0x228] ;  /* 0x00008a00ff067b82 */ /* 0x000ea40000000a00 */
[----:B------:R-:W-:Y:S01]  /*02d0*/  MUFU.SQRT R5, R5 ;  /* 0x0000000500057308 */ /* 0x000fe20000002000 */
[C---:B---3--:R-:W-:Y:S02]  /*02e0*/  FSETP.GT.AND P3, PT, R11.reuse, 8.50705917302346158658e+37, PT ;  /* 0x7e8000000b00780b */ /* 0x048fe40003f64000 */
[----:B------:R-:W-:-:S11]  /*02f0*/  FSETP.GEU.AND P2, PT, R11, 1.175494350822287508e-38, PT ;  /* 0x008000000b00780b */ /* 0x000fd60003f4e000 */
[----:B------:R-:W-:Y:S01]  /*0300*/  @P3 FMUL R11, R11, 0.25 ;  /* 0x3e8000000b0b3820 */ /* 0x000fe20000400000 */
[----:B----4-:R-:W-:Y:S01]  /*0310*/  @P3 FMUL R3, R3, 0.25 ;  /* 0x3e80000003033820 */ /* 0x010fe20000400000 */
[----:B------:R-:W-:Y:S01]  /*0320*/  LOP3.LUT P3, RZ, R12, 0x30, RZ, 0xc0, !PT ;  /* 0x000000300cff7812 */ /* 0x000fe2000786c0ff */
[----:B--2---:R-:W-:-:S04]  /*0330*/  IMAD.WIDE R6, R0, 0x4, R6 ;  /* 0x0000000400067825 */ /* 0x004fc800078e0206 */
[----:B------:R-:W-:Y:S01]  /*0340*/  @!P2 FMUL R11, R11, 16777216 ;  /* 0x4b8000000b0ba820 */ /* 0x000fe20000400000 */
[----:B------:R-:W-:Y:S01]  /*0350*/  @!P2 FMUL R3, R3, 16777216 ;  /* 0x4b8000000303a820 */ /* 0x000fe20000400000 */
[----:B------:R-:W-:Y:S02]  /*0360*/  PLOP3.LUT P1, PT, P3, P1, PT, 0x8, 0x0 ;  /* 0x000000000000781c */ /* 0x000fe40001f22170 */
[----:B------:R-:W2:Y:S02]  /*0370*/  MUFU.RCP R14, R11 ;  /* 0x0000000b000e7308 */ /* 0x000ea40000001000 */
[----:B--2---:R-:W-:Y:S01]  /*0380*/  FMUL R13, R14, R3 ;  /* 0x000000030e0d7220 */ /* 0x004fe20000400000 */
[----:B-1----:R-:W-:-:S04]  /*0390*/  IMAD.WIDE R2, R2, 0x4, R8 ;  /* 0x0000000402027825 */ /* 0x002fc800078e0208 */
[----:B------:R-:W-:Y:S01]  /*03a0*/  FMUL R13, R4, R13 ;  /* 0x0000000d040d7220 */ /* 0x000fe20000400000 */
[----:B------:R1:W-:Y:S03]  /*03b0*/  @P0 STG.E desc[UR4][R2.64], R5 ;  /* 0x0000000502000986 */ /* 0x0003e6000c101904 */
[----:B------:R-:W-:Y:S05]  /*03c0*/  @!P1 EXIT ;  /* 0x000000000000994d */ /* 0x000fea0003800000 */
[----:B------:R-:W-:Y:S01]  /*03d0*/  STG.E desc[UR4][R6.64], R13 ;  /* 0x0000000d06007986 */ /* 0x000fe2000c101904 */
[----:B------:R-:W-:Y:S05]  /*03e0*/  EXIT ;  /* 0x000000000000794d */ /* 0x000fea0003800000 */
.L_x_0:
[----:B------:R-:W-:-:S00]  /*03f0*/  BRA `(.L_x_0) ;  /* 0xfffffffc00fc7947 */ /* 0x000fc0000383ffff */
[----:B------:R-:W-:-:S00]  /*0400*/  NOP ;  /* 0x0000000000007918 */ /* 0x000fc00000000000 */
[----:B------:R-:W-:-:S00]  /*0410*/  NOP ;  /* 0x0000000000007918 */ /* 0x000fc00000000000 */
[----:B------:R-:W-:-:S00]  /*0420*/  NOP ;  /* 0x0000000000007918 */ /* 0x000fc00000000000 */
[----:B------:R-:W-:-:S00]  /*0430*/  NOP ;  /* 0x0000000000007918 */ /* 0x000fc00000000000 */
[----:B------:R-:W-:-:S00]  /*0440*/  NOP ;  /* 0x0000000000007918 */ /* 0x000fc00000000000 */
[----:B------:R-:W-:-:S00]  /*0450*/  NOP ;  /* 0x0000000000007918 */ /* 0x000fc00000000000 */
[----:B------:R-:W-:-:S00]  /*0460*/  NOP ;  /* 0x0000000000007918 */ /* 0x000fc00000000000 */
[----:B------:R-:W-:-:S00]  /*0470*/  NOP ;  /* 0x0000000000007918 */ /* 0x000fc00000000000 */
.L_x_1:


//--------------------- .nv.global.init           --------------------------
	.section	.nv.global.init,"aw",@progbits
.nv.global.init:
	.type		_$_str,@object
	.size		_$_str,(_$_str_$_2 - _$_str)
_$_str:
        /*0000*/ 	.byte	0x5f, 0x5f, 0x43, 0x55, 0x44, 0x41, 0x5f, 0x46, 0x54, 0x5a, 0x00
	.type		_$_str_$_2,@object
	.size		_$_str_$_2,(.L_1 - _$_str_$_2)
_$_str_$_2:
        /*000b*/ 	.byte	0x5f, 0x5f, 0x43, 0x55, 0x44, 0x41, 0x5f, 0x50, 0x52, 0x45, 0x43, 0x5f, 0x53, 0x51, 0x52, 0x54
        /*001b*/ 	.byte	0x00
.L_1:


//--------------------- .nv.constant0.triton_per_fused__weight_norm_interface_0 --------------------------
	.section	.nv.constant0.triton_per_fused__weight_norm_interface_0,"a",@progbits
	.sectionflags	@""
	.align	4
.nv.constant0.triton_per_fused__weight_norm_interface_0:
	.zero		568
